	.headerflags	@"EF_CUDA_TEXMODE_UNIFIED EF_CUDA_64BIT_ADDRESS EF_CUDA_ACCELERATORS EF_CUDA_SM90 EF_CUDA_VIRTUAL_SM(EF_CUDA_SM90)"
	.elftype	@"ET_EXEC"


//--------------------- .nv.info                  --------------------------
	.section	.nv.info,"",@"SHT_CUDA_INFO"
	.align	4


	//----- nvinfo : EIATTR_REGCOUNT
	.align		4
        /*0000*/ 	.byte	0x04, 0x2f
        /*0002*/ 	.short	(.L_2 - .L_1)
	.align		4
.L_1:
        /*0004*/ 	.word	index@(triton_poi_fused_clamp_log_0)
        /*0008*/ 	.word	0x0000000e


	//----- nvinfo : EIATTR_MIN_STACK_SIZE
	.align		4
.L_2:
        /*000c*/ 	.byte	0x04, 0x12
        /*000e*/ 	.short	(.L_4 - .L_3)
	.align		4
.L_3:
        /*0010*/ 	.word	index@(triton_poi_fused_clamp_log_0)
        /*0014*/ 	.word	0x00000000


	//----- nvinfo : EIATTR_FRAME_SIZE
	.align		4
.L_4:
        /*0018*/ 	.byte	0x04, 0x11
        /*001a*/ 	.short	(.L_6 - .L_5)
	.align		4
.L_5:
        /*001c*/ 	.word	index@(triton_poi_fused_clamp_log_0)
        /*0020*/ 	.word	0x00000000


	//----- nvinfo : EIATTR_MIN_STACK_SIZE
	.align		4
.L_6:
        /*0024*/ 	.byte	0x04, 0x12
        /*0026*/ 	.short	(.L_8 - .L_7)
	.align		4
.L_7:
        /*0028*/ 	.word	index@(triton_poi_fused_clamp_log_0)
        /*002c*/ 	.word	0x00000000
.L_8:


//--------------------- .nv.info.triton_poi_fused_clamp_log_0 --------------------------
	.section	.nv.info.triton_poi_fused_clamp_log_0,"",@"SHT_CUDA_INFO"
	.sectionflags	@""
	.align	4


	//----- nvinfo : EIATTR_CUDA_API_VERSION
	.align		4
        /*0000*/ 	.byte	0x04, 0x37
        /*0002*/ 	.short	(.L_10 - .L_9)
.L_9:
        /*0004*/ 	.word	0x0000007c


	//----- nvinfo : EIATTR_KPARAM_INFO
	.align		4
.L_10:
        /*0008*/ 	.byte	0x04, 0x17
        /*000a*/ 	.short	(.L_12 - .L_11)
.L_11:
        /*000c*/ 	.word	0x00000000
        /*0010*/ 	.short	0x0002
        /*0012*/ 	.short	0x0010
        /*0014*/ 	.byte	0x00, 0xf0, 0x11, 0x00


	//----- nvinfo : EIATTR_KPARAM_INFO
	.align		4
.L_12:
        /*0018*/ 	.byte	0x04, 0x17
        /*001a*/ 	.short	(.L_14 - .L_13)
.L_13:
        /*001c*/ 	.word	0x00000000
        /*0020*/ 	.short	0x0001
        /*0022*/ 	.short	0x0008
        /*0024*/ 	.byte	0x00, 0xf4, 0x21, 0x00


	//----- nvinfo : EIATTR_KPARAM_INFO
	.align		4
.L_14:
        /*0028*/ 	.byte	0x04, 0x17
        /*002a*/ 	.short	(.L_16 - .L_15)
.L_15:
        /*002c*/ 	.word	0x00000000
        /*0030*/ 	.short	0x0000
        /*0032*/ 	.short	0x0000
        /*0034*/ 	.byte	0x00, 0xf4, 0x21, 0x00


	//----- nvinfo : EIATTR_SPARSE_MMA_MASK
	.align		4
.L_16:
        /*0038*/ 	.byte	0x03, 0x50
        /*003a*/ 	.short	0x0000


	//----- nvinfo : EIATTR_MAXREG_COUNT
	.align		4
        /*003c*/ 	.byte	0x03, 0x1b
        /*003e*/ 	.short	0x00ff


	//----- nvinfo : EIATTR_EXIT_INSTR_OFFSETS
	.align		4
        /*0040*/ 	.byte	0x04, 0x1c
        /*0042*/ 	.short	(.L_18 - .L_17)


	//   ....[0]....
.L_17:
        /*0044*/ 	.word	0x00000540


	//   ....[1]....
        /*0048*/ 	.word	0x00000560


	//----- nvinfo : EIATTR_REQNTID
	.align		4
.L_18:
        /*004c*/ 	.byte	0x04, 0x10
        /*004e*/ 	.short	(.L_20 - .L_19)
.L_19:
        /*0050*/ 	.word	0x00000080
        /*0054*/ 	.word	0x00000001
        /*0058*/ 	.word	0x00000001


	//----- nvinfo : EIATTR_CRS_STACK_SIZE
	.align		4
.L_20:
        /*005c*/ 	.byte	0x04, 0x1e
        /*005e*/ 	.short	(.L_22 - .L_21)
.L_21:
        /*0060*/ 	.word	0x00000000


	//----- nvinfo : EIATTR_CBANK_PARAM_SIZE
	.align		4
.L_22:
        /*0064*/ 	.byte	0x03, 0x19
        /*0066*/ 	.short	0x0014


	//----- nvinfo : EIATTR_PARAM_CBANK
	.align		4
        /*0068*/ 	.byte	0x04, 0x0a
        /*006a*/ 	.short	(.L_24 - .L_23)
	.align		4
.L_23:
        /*006c*/ 	.word	index@(.nv.constant0.triton_poi_fused_clamp_log_0)
        /*0070*/ 	.short	0x0210
        /*0072*/ 	.short	0x0014


	//----- nvinfo : EIATTR_SW_WAR
	.align		4
.L_24:
        /*0074*/ 	.byte	0x04, 0x36
        /*0076*/ 	.short	(.L_26 - .L_25)
.L_25:
        /*0078*/ 	.word	0x00000008
.L_26:


//--------------------- .nv.callgraph             --------------------------
	.section	.nv.callgraph,"",@"SHT_CUDA_CALLGRAPH"
	.align	4
	.sectionentsize	8
	.align		4
        /*0000*/ 	.word	0x00000000
	.align		4
        /*0004*/ 	.word	0xffffffff
	.align		4
        /*0008*/ 	.word	0x00000000
	.align		4
        /*000c*/ 	.word	0xfffffffe
	.align		4
        /*0010*/ 	.word	0x00000000
	.align		4
        /*0014*/ 	.word	0xfffffffd
	.align		4
        /*0018*/ 	.word	0x00000000
	.align		4
        /*001c*/ 	.word	0xfffffffc


//--------------------- .nv.constant4             --------------------------
	.section	.nv.constant4,"a",@progbits
	.align	8
	.align		8
.nv.constant4:
        /*0000*/ 	.dword	_$_str


//--------------------- .text.triton_poi_fused_clamp_log_0 --------------------------
	.section	.text.triton_poi_fused_clamp_log_0,"ax",@progbits
	.align	128
        .global         triton_poi_fused_clamp_log_0
        .type           triton_poi_fused_clamp_log_0,@function
        .size           triton_poi_fused_clamp_log_0,(.L_x_3 - triton_poi_fused_clamp_log_0)
        .other          triton_poi_fused_clamp_log_0,@"STO_CUDA_ENTRY STV_DEFAULT"
triton_poi_fused_clamp_log_0:
.text.triton_poi_fused_clamp_log_0:
[----:B------:R-:W0:Y:S02]  /*0000*/  LDC R1, c[0x0][0x28] ;  /* 0x00000a00ff017b82 */ /* 0x000e240000000800 */
[----:B------:R-:W1:Y:S01]  /*0010*/  S2R R0, SR_TID.X ;  /* 0x0000000000007919 */ /* 0x000e620000002100 */
[----:B------:R-:W-:Y:S01]  /*0020*/  ULDC.64 UR4, c[0x0][0x208] ;  /* 0x0000820000047ab9 */ /* 0x000fe20000000a00 */
[----:B------:R-:W-:Y:S01]  /*0030*/  BSSY B0, `(.L_x_0) ;  /* 0x000000b000007945 */ /* 0x000fe20003800000 */
[----:B------:R-:W-:Y:S01]  /*0040*/  CS2R R4, SRZ ;  /* 0x0000000000047805 */ /* 0x000fe2000001ff00 */
[----:B------:R-:W2:Y:S01]  /*0050*/  S2R R3, SR_CTAID.X ;  /* 0x0000000000037919 */ /* 0x000ea20000002500 */
[----:B-1----:R-:W-:-:S05]  /*0060*/  IMAD.SHL.U32 R0, R0, 0x2, RZ ;  /* 0x0000000200007824 */ /* 0x002fca00078e00ff */
[----:B------:R-:W-:-:S04]  /*0070*/  LOP3.LUT R0, R0, 0xfe, RZ, 0xc0, !PT ;  /* 0x000000fe00007812 */ /* 0x000fc800078ec0ff */
[----:B--2---:R-:W-:-:S04]  /*0080*/  LEA R0, R3, R0, 0x8 ;  /* 0x0000000003007211 */ /* 0x004fc800078e40ff */
[----:B------:R-:W-:-:S13]  /*0090*/  ISETP.GE.AND P0, PT, R0, 0x100, PT ;  /* 0x000001000000780c */ /* 0x000fda0003f06270 */
[----:B------:R-:W-:Y:S05]  /*00a0*/  @P0 BRA `(.L_x_1) ;  /* 0x00000000000c0947 */ /* 0x000fea0003800000 */
[----:B------:R-:W1:Y:S02]  /*00b0*/  LDC.64 R2, c[0x0][0x210] ;  /* 0x00008400ff027b82 */ /* 0x000e640000000a00 */
[----:B-1----:R-:W-:-:S05]  /*00c0*/  IMAD.WIDE R2, R0, 0x4, R2 ;  /* 0x0000000400027825 */ /* 0x002fca00078e0202 */
[----:B------:R1:W5:Y:S02]  /*00d0*/  LDG.E.64 R4, desc[UR4][R2.64] ;  /* 0x0000000402047981 */ /* 0x000364000c1e1b00 */
.L_x_1:
[----:B------:R-:W-:Y:S05]  /*00e0*/  BSYNC B0 ;  /* 0x0000000000007941 */ /* 0x000fea0003800000 */
.L_x_0:
[----:B-1---5:R-:W-:Y:S01]  /*00f0*/  IMAD.MOV.U32 R3, RZ, RZ, R4 ;  /* 0x000000ffff037224 */ /* 0x022fe200078e0004 */
[----:B------:R-:W-:Y:S01]  /*0100*/  MOV R2, R5 ;  /* 0x0000000500027202 */ /* 0x000fe20000000f00 */
[----:B------:R-:W-:Y:S01]  /*0110*/  HFMA2.MMA R10, -RZ, RZ, 1.5048828125, 33.21875 ;  /* 0x3e055027ff0a7435 */ /* 0x000fe200000001ff */
[----:B------:R-:W-:Y:S02]  /*0120*/  ULDC.64 UR6, c[0x0][0x218] ;  /* 0x0000860000067ab9 */ /* 0x000fe40000000a00 */
[C---:B------:R-:W-:Y:S02]  /*0130*/  FSETP.GT.AND P1, PT, R3.reuse, 1.00000001335143196e-10, PT ;  /* 0x2edbe6ff0300780b */ /* 0x040fe40003f24000 */
[C---:B------:R-:W-:Y:S02]  /*0140*/  FSETP.GT.AND P2, PT, R2.reuse, 1.00000001335143196e-10, PT ;  /* 0x2edbe6ff0200780b */ /* 0x040fe40003f44000 */
[----:B------:R-:W-:Y:S02]  /*0150*/  FSETP.NAN.AND P3, PT, R3, R3, PT ;  /* 0x000000030300720b */ /* 0x000fe40003f68000 */
[----:B------:R-:W-:-:S07]  /*0160*/  FSETP.NAN.AND P4, PT, R2, R2, PT ;  /* 0x000000020200720b */ /* 0x000fce0003f88000 */
[----:B------:R-:W-:Y:S02]  /*0170*/  @!P1 FSEL R3, R3, 1.00000001335143196e-10, P3 ;  /* 0x2edbe6ff03039808 */ /* 0x000fe40001800000 */
[----:B------:R-:W-:Y:S02]  /*0180*/  @!P2 FSEL R2, R2, 1.00000001335143196e-10, P4 ;  /* 0x2edbe6ff0202a808 */ /* 0x000fe40002000000 */
[C---:B------:R-:W-:Y:S02]  /*0190*/  FSETP.GEU.AND P3, PT, R3.reuse, 100000000, PT ;  /* 0x4cbebc200300780b */ /* 0x040fe40003f6e000 */
[C---:B------:R-:W-:Y:S02]  /*01a0*/  FSETP.GEU.AND P4, PT, R2.reuse, 100000000, PT ;  /* 0x4cbebc200200780b */ /* 0x040fe40003f8e000 */
[----:B------:R-:W-:Y:S02]  /*01b0*/  FSETP.NAN.AND P1, PT, R3, R3, PT ;  /* 0x000000030300720b */ /* 0x000fe40003f28000 */
[----:B------:R-:W-:-:S07]  /*01c0*/  FSETP.NAN.AND P2, PT, R2, R2, PT ;  /* 0x000000020200720b */ /* 0x000fce0003f48000 */
[----:B------:R-:W-:Y:S02]  /*01d0*/  @P3 FSEL R3, R3, 100000000, P1 ;  /* 0x4cbebc2003033808 */ /* 0x000fe40000800000 */
[----:B------:R-:W-:Y:S02]  /*01e0*/  @P4 FSEL R2, R2, 100000000, P2 ;  /* 0x4cbebc2002024808 */ /* 0x000fe40001000000 */
[----:B------:R-:W-:Y:S02]  /*01f0*/  FSETP.GEU.AND P1, PT, R3, 1.175494350822287508e-38, PT ;  /* 0x008000000300780b */ /* 0x000fe40003f2e000 */
[----:B------:R-:W-:-:S11]  /*0200*/  FSETP.GEU.AND P4, PT, R2, 1.175494350822287508e-38, PT ;  /* 0x008000000200780b */ /* 0x000fd60003f8e000 */
[----:B------:R-:W-:Y:S02]  /*0210*/  @!P1 FMUL R3, R3, 8388608 ;  /* 0x4b00000003039820 */ /* 0x000fe40000400000 */
[----:B------:R-:W-:Y:S02]  /*0220*/  @!P4 FMUL R2, R2, 8388608 ;  /* 0x4b0000000202c820 */ /* 0x000fe40000400000 */
[C---:B------:R-:W-:Y:S01]  /*0230*/  VIADD R4, R3.reuse, 0xc0d55555 ;  /* 0xc0d5555503047836 */ /* 0x040fe20000000000 */
[----:B------:R-:W-:Y:S02]  /*0240*/  ISETP.GE.U32.AND P3, PT, R3, 0x7f800000, PT ;  /* 0x7f8000000300780c */ /* 0x000fe40003f66070 */
[----:B------:R-:W-:Y:S02]  /*0250*/  IADD3 R5, R2, -0x3f2aaaab, RZ ;  /* 0xc0d5555502057810 */ /* 0x000fe40007ffe0ff */
[----:B------:R-:W-:Y:S02]  /*0260*/  LOP3.LUT R8, R4, 0xff800000, RZ, 0xc0, !PT ;  /* 0xff80000004087812 */ /* 0x000fe400078ec0ff */
[----:B------:R-:W-:-:S02]  /*0270*/  LOP3.LUT R5, R5, 0xff800000, RZ, 0xc0, !PT ;  /* 0xff80000005057812 */ /* 0x000fc400078ec0ff */
[C---:B------:R-:W-:Y:S01]  /*0280*/  ISETP.GE.U32.AND P2, PT, R2.reuse, 0x7f800000, PT ;  /* 0x7f8000000200780c */ /* 0x040fe20003f46070 */
[----:B------:R-:W-:Y:S02]  /*0290*/  IMAD.IADD R4, R3, 0x1, -R8 ;  /* 0x0000000103047824 */ /* 0x000fe400078e0a08 */
[----:B------:R-:W-:Y:S02]  /*02a0*/  IMAD.IADD R7, R2, 0x1, -R5 ;  /* 0x0000000102077824 */ /* 0x000fe400078e0a05 */
[----:B------:R-:W-:-:S04]  /*02b0*/  FADD R9, R4, -1 ;  /* 0xbf80000004097421 */ /* 0x000fc80000000000 */
[----:B------:R-:W-:-:S04]  /*02c0*/  FFMA.FTZ R4, R9, -R10, 0.14084610342979431152 ;  /* 0x3e1039f609047423 */ /* 0x000fc8000001080a */
[----:B------:R-:W-:Y:S01]  /*02d0*/  FFMA.FTZ R6, R9, R4, -0.12148627638816833496 ;  /* 0xbdf8cdcc09067423 */ /* 0x000fe20000010004 */
[----:B------:R-:W-:-:S03]  /*02e0*/  FADD R4, R7, -1 ;  /* 0xbf80000007047421 */ /* 0x000fc60000000000 */
[----:B------:R-:W-:Y:S01]  /*02f0*/  FFMA.FTZ R6, R9, R6, 0.13980610668659210205 ;  /* 0x3e0f295509067423 */ /* 0x000fe20000010006 */
[----:B------:R-:W-:-:S03]  /*0300*/  FFMA.FTZ R7, R4, -R10, 0.14084610342979431152 ;  /* 0x3e1039f604077423 */ /* 0x000fc6000001080a */
[----:B------:R-:W-:Y:S01]  /*0310*/  FFMA.FTZ R6, R9, R6, -0.16684235632419586182 ;  /* 0xbe2ad8b909067423 */ /* 0x000fe20000010006 */
[----:B------:R-:W-:-:S03]  /*0320*/  FFMA.FTZ R7, R4, R7, -0.12148627638816833496 ;  /* 0xbdf8cdcc04077423 */ /* 0x000fc60000010007 */
[----:B------:R-:W-:Y:S01]  /*0330*/  FFMA.FTZ R6, R9, R6, 0.20012299716472625732 ;  /* 0x3e4ced0b09067423 */ /* 0x000fe20000010006 */
[----:B------:R-:W-:-:S03]  /*0340*/  FFMA.FTZ R7, R4, R7, 0.13980610668659210205 ;  /* 0x3e0f295504077423 */ /* 0x000fc60000010007 */
[C---:B------:R-:W-:Y:S01]  /*0350*/  FFMA.FTZ R10, R9.reuse, R6, -0.24999669194221496582 ;  /* 0xbe7fff22090a7423 */ /* 0x040fe20000010006 */
[C---:B------:R-:W-:Y:S01]  /*0360*/  FFMA.FTZ R7, R4.reuse, R7, -0.16684235632419586182 ;  /* 0xbe2ad8b904077423 */ /* 0x040fe20000010007 */
[----:B------:R-:W-:Y:S02]  /*0370*/  FSEL R6, RZ, -23, P1 ;  /* 0xc1b80000ff067808 */ /* 0x000fe40000800000 */
[C---:B------:R-:W-:Y:S01]  /*0380*/  FFMA.FTZ R10, R9.reuse, R10, 0.33333182334899902344 ;  /* 0x3eaaaa78090a7423 */ /* 0x040fe2000001000a */
[C---:B------:R-:W-:Y:S01]  /*0390*/  FFMA.FTZ R11, R4.reuse, R7, 0.20012299716472625732 ;  /* 0x3e4ced0b040b7423 */ /* 0x040fe20000010007 */
[----:B------:R-:W-:Y:S02]  /*03a0*/  I2FP.F32.S32 R7, R8 ;  /* 0x0000000800077245 */ /* 0x000fe40000201400 */
[----:B------:R-:W-:Y:S01]  /*03b0*/  FFMA.FTZ R10, R9, R10, -0.5 ;  /* 0xbf000000090a7423 */ /* 0x000fe2000001000a */
[C---:B------:R-:W-:Y:S01]  /*03c0*/  FFMA.FTZ R11, R4.reuse, R11, -0.24999669194221496582 ;  /* 0xbe7fff22040b7423 */ /* 0x040fe2000001000b */
[----:B------:R-:W-:Y:S01]  /*03d0*/  I2FP.F32.S32 R8, R5 ;  /* 0x0000000500087245 */ /* 0x000fe20000201400 */
[----:B------:R-:W-:Y:S01]  /*03e0*/  FFMA.FTZ R6, R7, 1.1920928955078125e-07, R6 ;  /* 0x3400000007067823 */ /* 0x000fe20000010006 */
[----:B------:R-:W-:Y:S01]  /*03f0*/  FMUL R10, R9, R10 ;  /* 0x0000000a090a7220 */ /* 0x000fe20000400000 */
[----:B------:R-:W-:Y:S01]  /*0400*/  FFMA.FTZ R11, R4, R11, 0.33333182334899902344 ;  /* 0x3eaaaa78040b7423 */ /* 0x000fe2000001000b */
[----:B------:R-:W-:Y:S01]  /*0410*/  FSEL R7, RZ, -23, P4 ;  /* 0xc1b80000ff077808 */ /* 0x000fe20002000000 */
[----:B------:R-:W-:-:S02]  /*0420*/  @P2 IMAD.MOV.U32 R5, RZ, RZ, 0x7f800000 ;  /* 0x7f800000ff052424 */ /* 0x000fc400078e00ff */
[----:B------:R-:W-:Y:S01]  /*0430*/  FFMA.FTZ R9, R9, R10, R9 ;  /* 0x0000000a09097223 */ /* 0x000fe20000010009 */
[----:B------:R-:W-:Y:S01]  /*0440*/  FFMA.FTZ R11, R4, R11, -0.5 ;  /* 0xbf000000040b7423 */ /* 0x000fe2000001000b */
[----:B------:R-:W-:Y:S01]  /*0450*/  @P3 MOV R10, 0x7f800000 ;  /* 0x7f800000000a3802 */ /* 0x000fe20000000f00 */
[----:B------:R-:W-:Y:S01]  /*0460*/  FFMA.FTZ R7, R8, 1.1920928955078125e-07, R7 ;  /* 0x3400000008077823 */ /* 0x000fe20000010007 */
[----:B------:R-:W-:Y:S01]  /*0470*/  FFMA.FTZ R6, R6, 0.69314718246459960938, R9 ;  /* 0x3f31721806067823 */ /* 0x000fe20000010009 */
[C---:B------:R-:W-:Y:S01]  /*0480*/  FMUL R11, R4.reuse, R11 ;  /* 0x0000000b040b7220 */ /* 0x040fe20000400000 */
[C---:B------:R-:W-:Y:S01]  /*0490*/  FSETP.NEU.AND P1, PT, R3.reuse, RZ, PT ;  /* 0x000000ff0300720b */ /* 0x040fe20003f2d000 */
[----:B------:R-:W-:Y:S01]  /*04a0*/  @P3 FFMA.FTZ R6, R3, R10, +INF ;  /* 0x7f80000003063423 */ /* 0x000fe2000001000a */
[----:B------:R-:W-:Y:S01]  /*04b0*/  SHF.R.S32.HI R3, RZ, 0x1f, R0 ;  /* 0x0000001fff037819 */ /* 0x000fe20000011400 */
[----:B------:R-:W-:-:S03]  /*04c0*/  FFMA.FTZ R4, R4, R11, R4 ;  /* 0x0000000b04047223 */ /* 0x000fc60000010004 */
[----:B------:R-:W-:Y:S01]  /*04d0*/  FSEL R6, R6, -INF , P1 ;  /* 0xff80000006067808 */ /* 0x000fe20000800000 */
[----:B------:R-:W-:Y:S01]  /*04e0*/  FFMA.FTZ R7, R7, 0.69314718246459960938, R4 ;  /* 0x3f31721807077823 */ /* 0x000fe20000010004 */
[----:B------:R-:W-:Y:S01]  /*04f0*/  LEA R4, P3, R0, UR6, 0x2 ;  /* 0x0000000600047c11 */ /* 0x000fe2000f8610ff */
[C---:B------:R-:W-:Y:S01]  /*0500*/  @P2 FFMA.FTZ R7, R2.reuse, R5, +INF ;  /* 0x7f80000002072423 */ /* 0x040fe20000010005 */
[----:B------:R-:W-:Y:S02]  /*0510*/  FSETP.NEU.AND P2, PT, R2, RZ, PT ;  /* 0x000000ff0200720b */ /* 0x000fe40003f4d000 */
[----:B------:R-:W-:Y:S02]  /*0520*/  LEA.HI.X R5, R0, UR7, R3, 0x2, P3 ;  /* 0x0000000700057c11 */ /* 0x000fe400098f1403 */
[----:B------:R-:W-:Y:S01]  /*0530*/  FSEL R7, R7, -INF , P2 ;  /* 0xff80000007077808 */ /* 0x000fe20001000000 */
[----:B------:R-:W-:Y:S08]  /*0540*/  @P0 EXIT ;  /* 0x000000000000094d */ /* 0x000ff00003800000 */
[----:B------:R-:W-:Y:S01]  /*0550*/  STG.E.64 desc[UR4][R4.64], R6 ;  /* 0x0000000604007986 */ /* 0x000fe2000c101b04 */
[----:B------:R-:W-:Y:S05]  /*0560*/  EXIT ;  /* 0x000000000000794d */ /* 0x000fea0003800000 */
.L_x_2:
[----:B------:R-:W-:-:S00]  /*0570*/  BRA `(.L_x_2) ;  /* 0xfffffffc00fc7947 */ /* 0x000fc0000383ffff */
[----:B------:R-:W-:-:S00]  /*0580*/  NOP ;  /* 0x0000000000007918 */ /* 0x000fc00000000000 */
[----:B------:R-:W-:-:S00]  /*0590*/  NOP ;  /* 0x0000000000007918 */ /* 0x000fc00000000000 */
[----:B------:R-:W-:-:S00]  /*05a0*/  NOP ;  /* 0x0000000000007918 */ /* 0x000fc00000000000 */
[----:B------:R-:W-:-:S00]  /*05b0*/  NOP ;  /* 0x0000000000007918 */ /* 0x000fc00000000000 */
[----:B------:R-:W-:-:S00]  /*05c0*/  NOP ;  /* 0x0000000000007918 */ /* 0x000fc00000000000 */
[----:B------:R-:W-:-:S00]  /*05d0*/  NOP ;  /* 0x0000000000007918 */ /* 0x000fc00000000000 */
[----:B------:R-:W-:-:S00]  /*05e0*/  NOP ;  /* 0x0000000000007918 */ /* 0x000fc00000000000 */
[----:B------:R-:W-:-:S00]  /*05f0*/  NOP ;  /* 0x0000000000007918 */ /* 0x000fc00000000000 */
.L_x_3:


//--------------------- .nv.global.init           --------------------------
	.section	.nv.global.init,"aw",@progbits
.nv.global.init:
	.type		_$_str,@object
	.size		_$_str,(.L_0 - _$_str)
_$_str:
        /*0000*/ 	.byte	0x5f, 0x5f, 0x43, 0x55, 0x44, 0x41, 0x5f, 0x46, 0x54, 0x5a, 0x00
.L_0:


//--------------------- .nv.constant0.triton_poi_fused_clamp_log_0 --------------------------
	.section	.nv.constant0.triton_poi_fused_clamp_log_0,"a",@progbits
	.sectionflags	@""
	.align	4
.nv.constant0.triton_poi_fused_clamp_log_0:
	.zero		548
